






.version 5.0
.target sm_20
.address_size 64




.visible .entry _Z11Test_kernelPiS_S_(
.param .u64 _Z11Test_kernelPiS_S__param_0,
.param .u64 _Z11Test_kernelPiS_S__param_1,
.param .u64 _Z11Test_kernelPiS_S__param_2
)
{
.reg .pred %p<2>;
.reg .b32 %r<34>;
.reg .b64 %rd<22>;

	.shared .align 4 .u32 _Z11Test_kernelPiS_S_$__cuda_local_var_19284_30_non_const_s_temp;

ld.param.u64 %rd4, [_Z11Test_kernelPiS_S__param_0];
ld.param.u64 %rd5, [_Z11Test_kernelPiS_S__param_1];
ld.param.u64 %rd6, [_Z11Test_kernelPiS_S__param_2];
mov.u32 %r1, %ctaid.x;
mov.u32 %r2, %tid.x;
cvt.u64.u32	%rd7, %r2;
mul.wide.u32 %rd8, %r1, 64;
add.s64 %rd9, %rd7, %rd8;
cvta.to.global.u64 %rd10, %rd6;
shl.b64 %rd11, %rd9, 2;
add.s64 %rd1, %rd10, %rd11;
setp.eq.s32	%p1, %r2, 0;
mul.wide.u32 %rd2, %r1, 524288;
add.s64 %rd12, %rd2, %rd7;
cvta.to.global.u64 %rd13, %rd5;
shl.b64 %rd14, %rd12, 2;
add.s64 %rd3, %rd13, %rd14;
ld.global.u32 %r3, [%rd3+2105344];
ld.global.u32 %r4, [%rd3];
add.s32 %r5, %r3, %r4;
ld.global.u32 %r6, [%rd3+4210688];
add.s32 %r7, %r6, %r5;
ld.global.u32 %r8, [%rd3+6316032];
add.s32 %r9, %r8, %r7;
ld.global.u32 %r10, [%rd3+8421376];
add.s32 %r11, %r10, %r9;
ld.global.u32 %r12, [%rd1];
add.s32 %r13, %r12, %r11;
st.global.u32 [%rd1], %r13;
bar.sync 0;
@!%p1 bra BB0_2;
bra.uni BB0_1;

BB0_1:
cvta.to.global.u64 %rd15, %rd4;
ld.global.u32 %r14, [%rd15];
shl.b64 %rd16, %rd2, 2;
add.s64 %rd17, %rd15, %rd16;
ld.global.u32 %r15, [%rd17];
add.s32 %r16, %r15, %r14;
mul.wide.u32 %rd18, %r1, 2097152;
add.s64 %rd19, %rd17, %rd18;
ld.global.u32 %r17, [%rd19];
add.s32 %r18, %r17, %r16;
add.s64 %rd20, %rd19, %rd18;
ld.global.u32 %r19, [%rd20];
add.s32 %r20, %r19, %r18;
add.s64 %rd21, %rd20, %rd18;
ld.global.u32 %r21, [%rd21];
add.s32 %r22, %r21, %r20;
st.shared.u32 [_Z11Test_kernelPiS_S_$__cuda_local_var_19284_30_non_const_s_temp], %r22;

BB0_2:
bar.sync 0;
ld.global.u32 %r23, [%rd3+2105344];
ld.global.u32 %r24, [%rd3];
add.s32 %r25, %r23, %r24;
ld.global.u32 %r26, [%rd3+4210688];
add.s32 %r27, %r26, %r25;
ld.global.u32 %r28, [%rd3+6316032];
add.s32 %r29, %r28, %r27;
ld.global.u32 %r30, [%rd3+8421376];
add.s32 %r31, %r30, %r29;
ld.global.u32 %r32, [%rd1+4];
add.s32 %r33, %r32, %r31;
st.global.u32 [%rd1+4], %r33;
bar.sync 0;
ret;
}




// ===== COMPILED SASS (sm_100) =====

	.target	sm_100

	.elftype	@"ET_EXEC"


//--------------------- .note.nv.tkinfo           --------------------------
	.section	.note.nv.tkinfo,"",@"SHT_NOTE"
	.sectionflags	@"SHF_NOTE_NV_TKINFO"
	.tkinfo
        /*0018*/ 	.word	0x00000002
        /*0030*/ 	.string	""
        /*0030*/ 	.string	"ptxas"
        /*0030*/ 	.string	"Cuda compilation tools, release 13.0, V13.0.88"
        /*0030*/ 	.string	"Build cuda_13.0.r13.0/compiler.36424714_0"
        /*0030*/ 	.string	"-arch sm_100 "



//--------------------- .note.nv.cuinfo           --------------------------
	.section	.note.nv.cuinfo,"",@"SHT_NOTE"
	.sectionflags	@"SHF_NOTE_NV_CUINFO"
        /*0018*/ 	.short	0x0002
        /*001a*/ 	.short	0x0014
        /*001c*/ 	.short	0x0082
	.zero		2


//--------------------- .nv.info                  --------------------------
	.section	.nv.info,"",@"SHT_CUDA_INFO"
	.align	4


	//----- nvinfo : EIATTR_REGCOUNT
	.align		4
        /*0000*/ 	.byte	0x04, 0x2f
        /*0002*/ 	.short	(.L_1 - .L_0)
	.align		4
.L_0:
        /*0004*/ 	.word	index@(_Z11Test_kernelPiS_S_)
        /*0008*/ 	.word	0x00000018


	//----- nvinfo : EIATTR_FRAME_SIZE
	.align		4
.L_1:
        /*000c*/ 	.byte	0x04, 0x11
        /*000e*/ 	.short	(.L_3 - .L_2)
	.align		4
.L_2:
        /*0010*/ 	.word	index@(_Z11Test_kernelPiS_S_)
        /*0014*/ 	.word	0x00000000


	//----- nvinfo : EIATTR_MIN_STACK_SIZE
	.align		4
.L_3:
        /*0018*/ 	.byte	0x04, 0x12
        /*001a*/ 	.short	(.L_5 - .L_4)
	.align		4
.L_4:
        /*001c*/ 	.word	index@(_Z11Test_kernelPiS_S_)
        /*0020*/ 	.word	0x00000000
.L_5:


//--------------------- .nv.compat                --------------------------
	.section	.nv.compat,"",@"SHT_CUDA_COMPAT_INFO"
	.align	4
        /*0000*/ 	.byte	0x02, 0x09, 0x00, 0x00, 0x02, 0x02, 0x01, 0x00, 0x02, 0x05, 0x05, 0x00, 0x03, 0x07, 0x01, 0x01
        /*0010*/ 	.byte	0x02, 0x03, 0x00, 0x00, 0x02, 0x06, 0x01, 0x00, 0x04, 0x0b, 0x08, 0x00, 0x09, 0x00, 0x00, 0x00
        /*0020*/ 	.byte	0x00, 0x00, 0x00, 0x00


//--------------------- .nv.info._Z11Test_kernelPiS_S_ --------------------------
	.section	.nv.info._Z11Test_kernelPiS_S_,"",@"SHT_CUDA_INFO"
	.sectionflags	@""
	.align	4


	//----- nvinfo : EIATTR_CUDA_API_VERSION
	.align		4
        /*0000*/ 	.byte	0x04, 0x37
        /*0002*/ 	.short	(.L_7 - .L_6)
.L_6:
        /*0004*/ 	.word	0x00000082


	//----- nvinfo : EIATTR_KPARAM_INFO
	.align		4
.L_7:
        /*0008*/ 	.byte	0x04, 0x17
        /*000a*/ 	.short	(.L_9 - .L_8)
.L_8:
        /*000c*/ 	.word	0x00000000
        /*0010*/ 	.short	0x0002
        /*0012*/ 	.short	0x0010
        /*0014*/ 	.byte	0x00, 0xf0, 0x21, 0x00


	//----- nvinfo : EIATTR_KPARAM_INFO
	.align		4
.L_9:
        /*0018*/ 	.byte	0x04, 0x17
        /*001a*/ 	.short	(.L_11 - .L_10)
.L_10:
        /*001c*/ 	.word	0x00000000
        /*0020*/ 	.short	0x0001
        /*0022*/ 	.short	0x0008
        /*0024*/ 	.byte	0x00, 0xf0, 0x21, 0x00


	//----- nvinfo : EIATTR_KPARAM_INFO
	.align		4
.L_11:
        /*0028*/ 	.byte	0x04, 0x17
        /*002a*/ 	.short	(.L_13 - .L_12)
.L_12:
        /*002c*/ 	.word	0x00000000
        /*0030*/ 	.short	0x0000
        /*0032*/ 	.short	0x0000
        /*0034*/ 	.byte	0x00, 0xf0, 0x21, 0x00


	//----- nvinfo : EIATTR_SPARSE_MMA_MASK
	.align		4
.L_13:
        /*0038*/ 	.byte	0x03, 0x50
        /*003a*/ 	.short	0x0000


	//----- nvinfo : EIATTR_MAXREG_COUNT
	.align		4
        /*003c*/ 	.byte	0x03, 0x1b
        /*003e*/ 	.short	0x00ff


	//----- nvinfo : EIATTR_NUM_BARRIERS
	.align		4
        /*0040*/ 	.byte	0x02, 0x4c
        /*0042*/ 	.byte	0x01
	.zero		1


	//----- nvinfo : EIATTR_MERCURY_ISA_VERSION
	.align		4
        /*0044*/ 	.byte	0x03, 0x5f
        /*0046*/ 	.short	0x0101


	//----- nvinfo : EIATTR_VRC_CTA_INIT_COUNT
	.align		4
        /*0048*/ 	.byte	0x02, 0x4a
	.zero		1
	.zero		1


	//----- nvinfo : EIATTR_EXIT_INSTR_OFFSETS
	.align		4
        /*004c*/ 	.byte	0x04, 0x1c
        /*004e*/ 	.short	(.L_15 - .L_14)


	//   ....[0]....
.L_14:
        /*0050*/ 	.word	0x00000380


	//----- nvinfo : EIATTR_CBANK_PARAM_SIZE
	.align		4
.L_15:
        /*0054*/ 	.byte	0x03, 0x19
        /*0056*/ 	.short	0x0018


	//----- nvinfo : EIATTR_PARAM_CBANK
	.align		4
        /*0058*/ 	.byte	0x04, 0x0a
        /*005a*/ 	.short	(.L_17 - .L_16)
	.align		4
.L_16:
        /*005c*/ 	.word	index@(.nv.constant0._Z11Test_kernelPiS_S_)
        /*0060*/ 	.short	0x0380
        /*0062*/ 	.short	0x0018


	//----- nvinfo : EIATTR_SW_WAR
	.align		4
.L_17:
        /*0064*/ 	.byte	0x04, 0x36
        /*0066*/ 	.short	(.L_19 - .L_18)
.L_18:
        /*0068*/ 	.word	0x00000008
.L_19:


//--------------------- .nv.callgraph             --------------------------
	.section	.nv.callgraph,"",@"SHT_CUDA_CALLGRAPH"
	.align	4
	.sectionentsize	8
	.align		4
        /*0000*/ 	.word	0x00000000
	.align		4
        /*0004*/ 	.word	0xffffffff
	.align		4
        /*0008*/ 	.word	0x00000000
	.align		4
        /*000c*/ 	.word	0xfffffffe
	.align		4
        /*0010*/ 	.word	0x00000000
	.align		4
        /*0014*/ 	.word	0xfffffffd
	.align		4
        /*0018*/ 	.word	0x00000000
	.align		4
        /*001c*/ 	.word	0xfffffffc


//--------------------- .text._Z11Test_kernelPiS_S_ --------------------------
	.section	.text._Z11Test_kernelPiS_S_,"ax",@progbits
	.align	128
        .global         _Z11Test_kernelPiS_S_
        .type           _Z11Test_kernelPiS_S_,@function
        .size           _Z11Test_kernelPiS_S_,(.L_x_1 - _Z11Test_kernelPiS_S_)
        .other          _Z11Test_kernelPiS_S_,@"STO_CUDA_ENTRY STV_DEFAULT"
_Z11Test_kernelPiS_S_:
.text._Z11Test_kernelPiS_S_:
[----:B------:R-:W-:Y:S01]  /*0000*/  LDC R1, c[0x0][0x37c] ;  /* 0x0000df00ff017b82 */ /* 0x000fe20000000800 */
[----:B------:R-:W0:Y:S01]  /*0010*/  S2R R17, SR_CTAID.X ;  /* 0x0000000000117919 */ /* 0x000e220000002500 */
[----:B------:R-:W1:Y:S01]  /*0020*/  LDCU.64 UR8, c[0x0][0x388] ;  /* 0x00007100ff0877ac */ /* 0x000e620008000a00 */
[----:B------:R-:W-:Y:S01]  /*0030*/  IMAD.MOV.U32 R9, RZ, RZ, RZ ;  /* 0x000000ffff097224 */ /* 0x000fe200078e00ff */
[----:B------:R-:W0:Y:S01]  /*0040*/  S2R R8, SR_TID.X ;  /* 0x0000000000087919 */ /* 0x000e220000002100 */
[----:B------:R-:W2:Y:S01]  /*0050*/  LDCU.64 UR6, c[0x0][0x390] ;  /* 0x00007200ff0677ac */ /* 0x000ea20008000a00 */
[----:B------:R-:W3:Y:S01]  /*0060*/  LDCU.64 UR4, c[0x0][0x358] ;  /* 0x00006b00ff0477ac */ /* 0x000ee20008000a00 */
[----:B0-----:R-:W-:-:S04]  /*0070*/  IMAD.WIDE.U32 R2, R17, 0x80000, R8 ;  /* 0x0008000011027825 */ /* 0x001fc800078e0008 */
[----:B------:R-:W-:Y:S01]  /*0080*/  IMAD.WIDE.U32 R10, R17, 0x40, R8 ;  /* 0x00000040110a7825 */ /* 0x000fe200078e0008 */
[----:B-1----:R-:W-:-:S04]  /*0090*/  LEA R6, P0, R2, UR8, 0x2 ;  /* 0x0000000802067c11 */ /* 0x002fc8000f8010ff */
[----:B------:R-:W-:Y:S02]  /*00a0*/  LEA.HI.X R7, R2, UR9, R3, 0x2, P0 ;  /* 0x0000000902077c11 */ /* 0x000fe400080f1403 */
[----:B------:R-:W-:Y:S02]  /*00b0*/  IADD3 R4, P1, PT, R6, 0x1000000, RZ ;  /* 0x0100000006047810 */ /* 0x000fe40007f3e0ff */
[C---:B--2---:R-:W-:Y:S01]  /*00c0*/  LEA R2, P0, R10.reuse, UR6, 0x2 ;  /* 0x000000060a027c11 */ /* 0x044fe2000f8010ff */
[----:B---3--:R-:W2:Y:S02]  /*00d0*/  LDG.E R0, desc[UR4][R6.64+0x202000] ;  /* 0x2020000406007981 */ /* 0x008ea4000c1e1900 */
[----:B------:R-:W-:Y:S02]  /*00e0*/  IMAD.X R5, RZ, RZ, R7, P1 ;  /* 0x000000ffff057224 */ /* 0x000fe400008e0607 */
[----:B------:R-:W2:Y:S04]  /*00f0*/  LDG.E R13, desc[UR4][R6.64] ;  /* 0x00000004060d7981 */ /* 0x000ea8000c1e1900 */
[----:B------:R-:W2:Y:S01]  /*0100*/  LDG.E R12, desc[UR4][R6.64+0x404000] ;  /* 0x40400004060c7981 */ /* 0x000ea2000c1e1900 */
[----:B------:R-:W-:-:S03]  /*0110*/  LEA.HI.X R3, R10, UR7, R11, 0x2, P0 ;  /* 0x000000070a037c11 */ /* 0x000fc600080f140b */
[----:B------:R-:W3:Y:S04]  /*0120*/  LDG.E R15, desc[UR4][R6.64+0x606000] ;  /* 0x60600004060f7981 */ /* 0x000ee8000c1e1900 */
[----:B------:R-:W3:Y:S04]  /*0130*/  LDG.E R14, desc[UR4][R4.64+-0x7f8000] ;  /* 0x80800004040e7981 */ /* 0x000ee8000c1e1900 */
[----:B------:R-:W4:Y:S01]  /*0140*/  LDG.E R19, desc[UR4][R2.64] ;  /* 0x0000000402137981 */ /* 0x000f22000c1e1900 */
[----:B------:R-:W-:-:S13]  /*0150*/  ISETP.NE.AND P0, PT, R8, RZ, PT ;  /* 0x000000ff0800720c */ /* 0x000fda0003f05270 */
[----:B------:R-:W0:Y:S08]  /*0160*/  @!P0 LDC.64 R10, c[0x0][0x380] ;  /* 0x0000e000ff0a8b82 */ /* 0x000e300000000a00 */
[----:B------:R-:W1:Y:S01]  /*0170*/  @!P0 LDC.64 R8, c[0x0][0x380] ;  /* 0x0000e000ff088b82 */ /* 0x000e620000000a00 */
[----:B0-----:R-:W-:Y:S01]  /*0180*/  @!P0 IMAD.WIDE.U32 R10, R17, 0x200000, R10 ;  /* 0x00200000110a8825 */ /* 0x001fe200078e000a */
[----:B--2---:R-:W-:-:S04]  /*0190*/  IADD3 R0, PT, PT, R12, R0, R13 ;  /* 0x000000000c007210 */ /* 0x004fc80007ffe00d */
[----:B---3--:R-:W-:-:S05]  /*01a0*/  IADD3 R0, PT, PT, R14, R15, R0 ;  /* 0x0000000f0e007210 */ /* 0x008fca0007ffe000 */
[----:B----4-:R-:W-:-:S05]  /*01b0*/  IMAD.IADD R19, R0, 0x1, R19 ;  /* 0x0000000100137824 */ /* 0x010fca00078e0213 */
[----:B------:R-:W-:Y:S01]  /*01c0*/  STG.E desc[UR4][R2.64], R19 ;  /* 0x0000001302007986 */ /* 0x000fe2000c101904 */
[----:B------:R-:W-:Y:S01]  /*01d0*/  BAR.SYNC.DEFER_BLOCKING 0x0 ;  /* 0x0000000000007b1d */ /* 0x000fe20000010000 */
[----:B------:R-:W-:-:S04]  /*01e0*/  @!P0 IMAD.WIDE.U32 R12, R17, 0x200000, R10 ;  /* 0x00200000110c8825 */ /* 0x000fc800078e000a */
[----:B------:R-:W-:-:S04]  /*01f0*/  @!P0 IMAD.WIDE.U32 R14, R17, 0x200000, R12 ;  /* 0x00200000110e8825 */ /* 0x000fc800078e000c */
[----:B------:R-:W-:Y:S01]  /*0200*/  @!P0 IMAD.WIDE.U32 R16, R17, 0x200000, R14 ;  /* 0x0020000011108825 */ /* 0x000fe200078e000e */
[----:B-1----:R-:W2:Y:S04]  /*0210*/  @!P0 LDG.E R8, desc[UR4][R8.64] ;  /* 0x0000000408088981 */ /* 0x002ea8000c1e1900 */
[----:B------:R-:W2:Y:S04]  /*0220*/  @!P0 LDG.E R11, desc[UR4][R10.64] ;  /* 0x000000040a0b8981 */ /* 0x000ea8000c1e1900 */
[----:B------:R-:W2:Y:S04]  /*0230*/  @!P0 LDG.E R12, desc[UR4][R12.64] ;  /* 0x000000040c0c8981 */ /* 0x000ea8000c1e1900 */
[----:B------:R-:W3:Y:S04]  /*0240*/  @!P0 LDG.E R15, desc[UR4][R14.64] ;  /* 0x000000040e0f8981 */ /* 0x000ee8000c1e1900 */
[----:B------:R-:W3:Y:S01]  /*0250*/  @!P0 LDG.E R16, desc[UR4][R16.64] ;  /* 0x0000000410108981 */ /* 0x000ee2000c1e1900 */
[----:B------:R-:W0:Y:S01]  /*0260*/  @!P0 S2R R21, SR_CgaCtaId ;  /* 0x0000000000158919 */ /* 0x000e220000008800 */
[----:B------:R-:W-:-:S04]  /*0270*/  @!P0 MOV R18, 0x400 ;  /* 0x0000040000128802 */ /* 0x000fc80000000f00 */
[----:B0-----:R-:W-:Y:S02]  /*0280*/  @!P0 LEA R21, R21, R18, 0x18 ;  /* 0x0000001215158211 */ /* 0x001fe400078ec0ff */
[----:B--2---:R-:W-:-:S04]  /*0290*/  @!P0 IADD3 R0, PT, PT, R12, R11, R8 ;  /* 0x0000000b0c008210 */ /* 0x004fc80007ffe008 */
[----:B---3--:R-:W-:-:S05]  /*02a0*/  @!P0 IADD3 R0, PT, PT, R16, R15, R0 ;  /* 0x0000000f10008210 */ /* 0x008fca0007ffe000 */
[----:B------:R-:W-:Y:S01]  /*02b0*/  @!P0 STS [R21], R0 ;  /* 0x0000000015008388 */ /* 0x000fe20000000800 */
[----:B------:R-:W-:Y:S06]  /*02c0*/  BAR.SYNC.DEFER_BLOCKING 0x0 ;  /* 0x0000000000007b1d */ /* 0x000fec0000010000 */
[----:B------:R-:W2:Y:S04]  /*02d0*/  LDG.E R8, desc[UR4][R6.64+0x202000] ;  /* 0x2020000406087981 */ /* 0x000ea8000c1e1900 */
[----:B------:R-:W2:Y:S04]  /*02e0*/  LDG.E R9, desc[UR4][R6.64] ;  /* 0x0000000406097981 */ /* 0x000ea8000c1e1900 */
[----:B------:R-:W2:Y:S04]  /*02f0*/  LDG.E R10, desc[UR4][R6.64+0x404000] ;  /* 0x40400004060a7981 */ /* 0x000ea8000c1e1900 */
[----:B------:R-:W3:Y:S04]  /*0300*/  LDG.E R4, desc[UR4][R4.64+-0x7f8000] ;  /* 0x8080000404047981 */ /* 0x000ee8000c1e1900 */
[----:B------:R-:W3:Y:S04]  /*0310*/  LDG.E R11, desc[UR4][R6.64+0x606000] ;  /* 0x60600004060b7981 */ /* 0x000ee8000c1e1900 */
[----:B------:R-:W4:Y:S01]  /*0320*/  LDG.E R13, desc[UR4][R2.64+0x4] ;  /* 0x00000404020d7981 */ /* 0x000f22000c1e1900 */
[----:B--2---:R-:W-:-:S04]  /*0330*/  IADD3 R8, PT, PT, R10, R8, R9 ;  /* 0x000000080a087210 */ /* 0x004fc80007ffe009 */
[----:B---3--:R-:W-:-:S05]  /*0340*/  IADD3 R8, PT, PT, R4, R11, R8 ;  /* 0x0000000b04087210 */ /* 0x008fca0007ffe008 */
[----:B----4-:R-:W-:-:S05]  /*0350*/  IMAD.IADD R13, R8, 0x1, R13 ;  /* 0x00000001080d7824 */ /* 0x010fca00078e020d */
[----:B------:R-:W-:Y:S01]  /*0360*/  STG.E desc[UR4][R2.64+0x4], R13 ;  /* 0x0000040d02007986 */ /* 0x000fe2000c101904 */
[----:B------:R-:W-:Y:S06]  /*0370*/  BAR.SYNC.DEFER_BLOCKING 0x0 ;  /* 0x0000000000007b1d */ /* 0x000fec0000010000 */
[----:B------:R-:W-:Y:S05]  /*0380*/  EXIT ;  /* 0x000000000000794d */ /* 0x000fea0003800000 */
.L_x_0:
[----:B------:R-:W-:-:S00]  /*0390*/  BRA `(.L_x_0) ;  /* 0xfffffffc00fc7947 */ /* 0x000fc0000383ffff */
[----:B------:R-:W-:-:S00]  /*03a0*/  NOP ;  /* 0x0000000000007918 */ /* 0x000fc00000000000 */
        /* <DEDUP_REMOVED lines=13> */
.L_x_1:


//--------------------- .nv.shared._Z11Test_kernelPiS_S_ --------------------------
	.section	.nv.shared._Z11Test_kernelPiS_S_,"aw",@nobits
	.sectionflags	@""
	.align	4
.nv.shared._Z11Test_kernelPiS_S_:
	.zero		1028


//--------------------- .nv.shared.reserved.0     --------------------------
	.section	.nv.shared.reserved.0,"aw",@nobits
	.weak		__nv_reservedSMEM_offset_0_alias
	.size		__nv_reservedSMEM_offset_0_alias, 0, 64
	.other		__nv_reservedSMEM_offset_0_alias,@"STO_CUDA_RESERVED_SHARED STV_DEFAULT"
__nv_reservedSMEM_offset_0_alias:
	.zero		0
	.zero		64


//--------------------- .nv.constant0._Z11Test_kernelPiS_S_ --------------------------
	.section	.nv.constant0._Z11Test_kernelPiS_S_,"a",@progbits
	.sectionflags	@""
	.align	4
.nv.constant0._Z11Test_kernelPiS_S_:
	.zero		920


//--------------------- SYMBOLS --------------------------

	.type		.nv.reservedSmem.offset0,@object
	.size		.nv.reservedSmem.offset0,0x4
	.type		.nv.reservedSmem.cap,@object
	.size		.nv.reservedSmem.cap,0x4
